	.headerflags	@"EF_CUDA_TEXMODE_UNIFIED EF_CUDA_64BIT_ADDRESS EF_CUDA_ACCELERATORS EF_CUDA_SM90 EF_CUDA_VIRTUAL_SM(EF_CUDA_SM90)"
	.elftype	@"ET_EXEC"


//--------------------- .nv.info                  --------------------------
	.section	.nv.info,"",@"SHT_CUDA_INFO"
	.align	4


	//----- nvinfo : EIATTR_REGCOUNT
	.align		4
        /*0000*/ 	.byte	0x04, 0x2f
        /*0002*/ 	.short	(.L_1 - .L_0)
	.align		4
.L_0:
        /*0004*/ 	.word	index@(triton_poi_fused_convolution_relu_2)
        /*0008*/ 	.word	0x00000028


	//----- nvinfo : EIATTR_MIN_STACK_SIZE
	.align		4
.L_1:
        /*000c*/ 	.byte	0x04, 0x12
        /*000e*/ 	.short	(.L_3 - .L_2)
	.align		4
.L_2:
        /*0010*/ 	.word	index@(triton_poi_fused_convolution_relu_2)
        /*0014*/ 	.word	0x00000000


	//----- nvinfo : EIATTR_FRAME_SIZE
	.align		4
.L_3:
        /*0018*/ 	.byte	0x04, 0x11
        /*001a*/ 	.short	(.L_5 - .L_4)
	.align		4
.L_4:
        /*001c*/ 	.word	index@(triton_poi_fused_convolution_relu_2)
        /*0020*/ 	.word	0x00000000


	//----- nvinfo : EIATTR_MIN_STACK_SIZE
	.align		4
.L_5:
        /*0024*/ 	.byte	0x04, 0x12
        /*0026*/ 	.short	(.L_7 - .L_6)
	.align		4
.L_6:
        /*0028*/ 	.word	index@(triton_poi_fused_convolution_relu_2)
        /*002c*/ 	.word	0x00000000
.L_7:


//--------------------- .nv.info.triton_poi_fused_convolution_relu_2 --------------------------
	.section	.nv.info.triton_poi_fused_convolution_relu_2,"",@"SHT_CUDA_INFO"
	.sectionflags	@""
	.align	4


	//----- nvinfo : EIATTR_CUDA_API_VERSION
	.align		4
        /*0000*/ 	.byte	0x04, 0x37
        /*0002*/ 	.short	(.L_9 - .L_8)
.L_8:
        /*0004*/ 	.word	0x0000007c


	//----- nvinfo : EIATTR_KPARAM_INFO
	.align		4
.L_9:
        /*0008*/ 	.byte	0x04, 0x17
        /*000a*/ 	.short	(.L_11 - .L_10)
.L_10:
        /*000c*/ 	.word	0x00000000
        /*0010*/ 	.short	0x0004
        /*0012*/ 	.short	0x001c
        /*0014*/ 	.byte	0x00, 0xf0, 0x11, 0x00


	//----- nvinfo : EIATTR_KPARAM_INFO
	.align		4
.L_11:
        /*0018*/ 	.byte	0x04, 0x17
        /*001a*/ 	.short	(.L_13 - .L_12)
.L_12:
        /*001c*/ 	.word	0x00000000
        /*0020*/ 	.short	0x0003
        /*0022*/ 	.short	0x0018
        /*0024*/ 	.byte	0x00, 0xf0, 0x11, 0x00


	//----- nvinfo : EIATTR_KPARAM_INFO
	.align		4
.L_13:
        /*0028*/ 	.byte	0x04, 0x17
        /*002a*/ 	.short	(.L_15 - .L_14)
.L_14:
        /*002c*/ 	.word	0x00000000
        /*0030*/ 	.short	0x0002
        /*0032*/ 	.short	0x0010
        /*0034*/ 	.byte	0x00, 0xf4, 0x21, 0x00


	//----- nvinfo : EIATTR_KPARAM_INFO
	.align		4
.L_15:
        /*0038*/ 	.byte	0x04, 0x17
        /*003a*/ 	.short	(.L_17 - .L_16)
.L_16:
        /*003c*/ 	.word	0x00000000
        /*0040*/ 	.short	0x0001
        /*0042*/ 	.short	0x0008
        /*0044*/ 	.byte	0x00, 0xf4, 0x21, 0x00


	//----- nvinfo : EIATTR_KPARAM_INFO
	.align		4
.L_17:
        /*0048*/ 	.byte	0x04, 0x17
        /*004a*/ 	.short	(.L_19 - .L_18)
.L_18:
        /*004c*/ 	.word	0x00000000
        /*0050*/ 	.short	0x0000
        /*0052*/ 	.short	0x0000
        /*0054*/ 	.byte	0x00, 0xf4, 0x21, 0x00


	//----- nvinfo : EIATTR_SPARSE_MMA_MASK
	.align		4
.L_19:
        /*0058*/ 	.byte	0x03, 0x50
        /*005a*/ 	.short	0x0000


	//----- nvinfo : EIATTR_MAXREG_COUNT
	.align		4
        /*005c*/ 	.byte	0x03, 0x1b
        /*005e*/ 	.short	0x00ff


	//----- nvinfo : EIATTR_EXIT_INSTR_OFFSETS
	.align		4
        /*0060*/ 	.byte	0x04, 0x1c
        /*0062*/ 	.short	(.L_21 - .L_20)


	//   ....[0]....
.L_20:
        /*0064*/ 	.word	0x00001720


	//   ....[1]....
        /*0068*/ 	.word	0x00001740


	//----- nvinfo : EIATTR_REQNTID
	.align		4
.L_21:
        /*006c*/ 	.byte	0x04, 0x10
        /*006e*/ 	.short	(.L_23 - .L_22)
.L_22:
        /*0070*/ 	.word	0x00000100
        /*0074*/ 	.word	0x00000001
        /*0078*/ 	.word	0x00000001


	//----- nvinfo : EIATTR_CBANK_PARAM_SIZE
	.align		4
.L_23:
        /*007c*/ 	.byte	0x03, 0x19
        /*007e*/ 	.short	0x0020


	//----- nvinfo : EIATTR_PARAM_CBANK
	.align		4
        /*0080*/ 	.byte	0x04, 0x0a
        /*0082*/ 	.short	(.L_25 - .L_24)
	.align		4
.L_24:
        /*0084*/ 	.word	index@(.nv.constant0.triton_poi_fused_convolution_relu_2)
        /*0088*/ 	.short	0x0210
        /*008a*/ 	.short	0x0020


	//----- nvinfo : EIATTR_SW_WAR
	.align		4
.L_25:
        /*008c*/ 	.byte	0x04, 0x36
        /*008e*/ 	.short	(.L_27 - .L_26)
.L_26:
        /*0090*/ 	.word	0x00000008
.L_27:


//--------------------- .nv.callgraph             --------------------------
	.section	.nv.callgraph,"",@"SHT_CUDA_CALLGRAPH"
	.align	4
	.sectionentsize	8
	.align		4
        /*0000*/ 	.word	0x00000000
	.align		4
        /*0004*/ 	.word	0xffffffff
	.align		4
        /*0008*/ 	.word	0x00000000
	.align		4
        /*000c*/ 	.word	0xfffffffe
	.align		4
        /*0010*/ 	.word	0x00000000
	.align		4
        /*0014*/ 	.word	0xfffffffd
	.align		4
        /*0018*/ 	.word	0x00000000
	.align		4
        /*001c*/ 	.word	0xfffffffc


//--------------------- .text.triton_poi_fused_convolution_relu_2 --------------------------
	.section	.text.triton_poi_fused_convolution_relu_2,"ax",@progbits
	.sectionflags	@"SHF_BARRIERS=1"
	.align	128
        .global         triton_poi_fused_convolution_relu_2
        .type           triton_poi_fused_convolution_relu_2,@function
        .size           triton_poi_fused_convolution_relu_2,(.L_x_1 - triton_poi_fused_convolution_relu_2)
        .other          triton_poi_fused_convolution_relu_2,@"STO_CUDA_ENTRY STV_DEFAULT"
triton_poi_fused_convolution_relu_2:
.text.triton_poi_fused_convolution_relu_2:
[----:B------:R-:W0:Y:S01]  /*0000*/  LDC R1, c[0x0][0x28] ;  /* 0x00000a00ff017b82 */ /* 0x000e220000000800 */
[----:B------:R-:W1:Y:S01]  /*0010*/  S2R R4, SR_TID.X ;  /* 0x0000000000047919 */ /* 0x000e620000002100 */
[----:B------:R-:W-:Y:S02]  /*0020*/  CS2R R12, SRZ ;  /* 0x00000000000c7805 */ /* 0x000fe4000001ff00 */
[----:B------:R-:W-:Y:S01]  /*0030*/  CS2R R14, SRZ ;  /* 0x00000000000e7805 */ /* 0x000fe2000001ff00 */
[----:B------:R-:W-:Y:S01]  /*0040*/  ULDC.64 UR6, c[0x0][0x208] ;  /* 0x0000820000067ab9 */ /* 0x000fe20000000a00 */
[----:B------:R-:W2:Y:S01]  /*0050*/  S2R R21, SR_CTAID.Y ;  /* 0x0000000000157919 */ /* 0x000ea20000002600 */
[----:B------:R-:W-:Y:S02]  /*0060*/  CS2R R24, SRZ ;  /* 0x0000000000187805 */ /* 0x000fe4000001ff00 */
[----:B------:R-:W-:Y:S02]  /*0070*/  CS2R R26, SRZ ;  /* 0x00000000001a7805 */ /* 0x000fe4000001ff00 */
[----:B------:R-:W-:Y:S01]  /*0080*/  CS2R R28, SRZ ;  /* 0x00000000001c7805 */ /* 0x000fe2000001ff00 */
[----:B------:R-:W3:Y:S01]  /*0090*/  S2R R19, SR_CTAID.X ;  /* 0x0000000000137919 */ /* 0x000ee20000002500 */
[----:B------:R-:W-:Y:S01]  /*00a0*/  CS2R R30, SRZ ;  /* 0x00000000001e7805 */ /* 0x000fe2000001ff00 */
[----:B-1----:R-:W-:-:S05]  /*00b0*/  IMAD.SHL.U32 R0, R4, 0x4, RZ ;  /* 0x0000000404007824 */ /* 0x002fca00078e00ff */
[----:B------:R-:W-:Y:S01]  /*00c0*/  LOP3.LUT R0, R0, 0xfc, RZ, 0xc0, !PT ;  /* 0x000000fc00007812 */ /* 0x000fe200078ec0ff */
[----:B---3--:R-:W-:-:S03]  /*00d0*/  IMAD.SHL.U32 R19, R19, 0x10, RZ ;  /* 0x0000001013137824 */ /* 0x008fc600078e00ff */
[----:B--2---:R-:W-:Y:S02]  /*00e0*/  PRMT R5, R0, 0x6540, R21 ;  /* 0x0000654000057816 */ /* 0x004fe40000000015 */
[----:B------:R-:W-:Y:S02]  /*00f0*/  SHF.R.U32.HI R0, RZ, 0x6, R4 ;  /* 0x00000006ff007819 */ /* 0x000fe40000011604 */
[C---:B------:R-:W-:Y:S01]  /*0100*/  ISETP.GE.AND P0, PT, R5.reuse, 0xc0, PT ;  /* 0x000000c00500780c */ /* 0x040fe20003f06270 */
[----:B------:R-:W-:Y:S01]  /*0110*/  IMAD.HI R2, R5, 0x2aaaaaab, RZ ;  /* 0x2aaaaaab05027827 */ /* 0x000fe200078e02ff */
[----:B------:R-:W-:-:S04]  /*0120*/  SGXT.U32 R0, R0, 0x2 ;  /* 0x000000020000781a */ /* 0x000fc80000000000 */
[----:B------:R-:W-:Y:S02]  /*0130*/  SHF.R.U32.HI R3, RZ, 0x1f, R2 ;  /* 0x0000001fff037819 */ /* 0x000fe40000011602 */
[----:B------:R-:W-:Y:S02]  /*0140*/  LOP3.LUT R7, R19, 0x4, R0, 0xfe, !PT ;  /* 0x0000000413077812 */ /* 0x000fe400078efe00 */
[----:B------:R-:W-:Y:S02]  /*0150*/  LEA.HI.SX32 R6, R2, R3, 0x1d ;  /* 0x0000000302067211 */ /* 0x000fe400078feaff */
[----:B------:R-:W1:Y:S01]  /*0160*/  LDC.64 R2, c[0x0][0x210] ;  /* 0x00008400ff027b82 */ /* 0x000e620000000a00 */
[----:B------:R-:W-:Y:S02]  /*0170*/  ISETP.LT.AND P1, PT, R7, 0xe1, !P0 ;  /* 0x000000e10700780c */ /* 0x000fe40004721270 */
[----:B------:R-:W-:Y:S01]  /*0180*/  IMAD R7, R6, -0x30, R5 ;  /* 0xffffffd006077824 */ /* 0x000fe200078e0205 */
[----:B------:R-:W-:-:S02]  /*0190*/  LOP3.LUT R8, R19, 0x8, R0, 0xfe, !PT ;  /* 0x0000000813087812 */ /* 0x000fc400078efe00 */
[----:B------:R-:W-:Y:S01]  /*01a0*/  LOP3.LUT R9, R19, 0xc, R0, 0xfe, !PT ;  /* 0x0000000c13097812 */ /* 0x000fe200078efe00 */
[----:B------:R-:W-:Y:S01]  /*01b0*/  IMAD R6, R6, 0x2a30, R7 ;  /* 0x00002a3006067824 */ /* 0x000fe200078e0207 */
[----:B------:R-:W-:Y:S02]  /*01c0*/  LOP3.LUT R5, R19, R0, RZ, 0xfc, !PT ;  /* 0x0000000013057212 */ /* 0x000fe400078efcff */
[----:B------:R-:W-:Y:S02]  /*01d0*/  ISETP.LT.AND P2, PT, R8, 0xe1, !P0 ;  /* 0x000000e10800780c */ /* 0x000fe40004741270 */
[----:B------:R-:W-:Y:S02]  /*01e0*/  ISETP.LT.AND P3, PT, R9, 0xe1, !P0 ;  /* 0x000000e10900780c */ /* 0x000fe40004761270 */
[C---:B------:R-:W-:Y:S01]  /*01f0*/  ISETP.LT.AND P0, PT, R5.reuse, 0xe1, !P0 ;  /* 0x000000e10500780c */ /* 0x040fe20004701270 */
[----:B------:R-:W-:-:S04]  /*0200*/  IMAD R5, R5, 0x30, R6 ;  /* 0x0000003005057824 */ /* 0x000fc800078e0206 */
[C---:B------:R-:W-:Y:S02]  /*0210*/  VIADD R17, R5.reuse, 0xc0 ;  /* 0x000000c005117836 */ /* 0x040fe40000000000 */
[C---:B------:R-:W-:Y:S02]  /*0220*/  VIADD R23, R5.reuse, 0x180 ;  /* 0x0000018005177836 */ /* 0x040fe40000000000 */
[C---:B------:R-:W-:Y:S02]  /*0230*/  VIADD R33, R5.reuse, 0x240 ;  /* 0x0000024005217836 */ /* 0x040fe40000000000 */
[----:B-1----:R-:W-:-:S04]  /*0240*/  IMAD.WIDE R6, R5, 0x4, R2 ;  /* 0x0000000405067825 */ /* 0x002fc800078e0202 */
[--C-:B------:R-:W-:Y:S01]  /*0250*/  IMAD.WIDE R16, R17, 0x4, R2.reuse ;  /* 0x0000000411107825 */ /* 0x100fe200078e0202 */
[----:B------:R1:W2:Y:S03]  /*0260*/  @P0 LDG.E.EL.128 R12, desc[UR6][R6.64] ;  /* 0x00000006060c0981 */ /* 0x0002a6000c2e1d00 */
[--C-:B------:R-:W-:Y:S01]  /*0270*/  IMAD.WIDE R22, R23, 0x4, R2.reuse ;  /* 0x0000000417167825 */ /* 0x100fe200078e0202 */
[----:B------:R3:W4:Y:S01]  /*0280*/  @P1 LDG.E.EL.128 R24, desc[UR6][R16.64] ;  /* 0x0000000610181981 */ /* 0x000722000c2e1d00 */
[----:B------:R-:W-:Y:S02]  /*0290*/  CS2R R8, SRZ ;  /* 0x0000000000087805 */ /* 0x000fe4000001ff00 */
[----:B------:R-:W-:Y:S01]  /*02a0*/  CS2R R10, SRZ ;  /* 0x00000000000a7805 */ /* 0x000fe2000001ff00 */
[----:B------:R-:W-:Y:S01]  /*02b0*/  IMAD.WIDE R32, R33, 0x4, R2 ;  /* 0x0000000421207825 */ /* 0x000fe200078e0202 */
[----:B------:R5:W4:Y:S04]  /*02c0*/  @P2 LDG.E.EL.128 R28, desc[UR6][R22.64] ;  /* 0x00000006161c2981 */ /* 0x000b28000c2e1d00 */
[----:B------:R3:W4:Y:S01]  /*02d0*/  @P3 LDG.E.EL.128 R8, desc[UR6][R32.64] ;  /* 0x0000000620083981 */ /* 0x000722000c2e1d00 */
[----:B------:R-:W5:Y:S01]  /*02e0*/  S2UR UR5, SR_CgaCtaId ;  /* 0x00000000000579c3 */ /* 0x000f620000008800 */
[----:B-1----:R-:W-:Y:S01]  /*02f0*/  IMAD.SHL.U32 R6, R4, 0x40, RZ ;  /* 0x0000004004067824 */ /* 0x002fe200078e00ff */
[----:B------:R-:W-:-:S04]  /*0300*/  UMOV UR4, 0x400 ;  /* 0x0000040000047882 */ /* 0x000fc80000000000 */
[----:B------:R-:W-:-:S04]  /*0310*/  LOP3.LUT R7, R6, 0xfc0, RZ, 0xc0, !PT ;  /* 0x00000fc006077812 */ /* 0x000fc800078ec0ff */
[C---:B---3--:R-:W-:Y:S02]  /*0320*/  LOP3.LUT R16, R7.reuse, 0x10, RZ, 0xfc, !PT ;  /* 0x0000001007107812 */ /* 0x048fe400078efcff */
[C---:B------:R-:W-:Y:S02]  /*0330*/  LOP3.LUT R17, R7.reuse, 0x20, RZ, 0xfc, !PT ;  /* 0x0000002007117812 */ /* 0x040fe400078efcff */
[C---:B------:R-:W-:Y:S02]  /*0340*/  LOP3.LUT R0, R7.reuse, R0, RZ, 0xfc, !PT ;  /* 0x0000000007007212 */ /* 0x040fe400078efcff */
[----:B------:R-:W-:Y:S01]  /*0350*/  LOP3.LUT R18, R7, 0x30, RZ, 0xfc, !PT ;  /* 0x0000003007127812 */ /* 0x000fe200078efcff */
[----:B0----5:R-:W-:Y:S01]  /*0360*/  UPRMT UR4, UR5, 0x654, UR4 ;  /* 0x0000065405047896 */ /* 0x021fe20008000004 */
[----:B------:R-:W-:-:S05]  /*0370*/  PRMT R5, R4, 0x6540, R21 ;  /* 0x0000654004057816 */ /* 0x000fca0000000015 */
[----:B------:R-:W-:Y:S02]  /*0380*/  LEA.HI R7, R7, UR4, RZ, 0x1e ;  /* 0x0000000407077c11 */ /* 0x000fe4000f8ff0ff */
[----:B------:R-:W-:Y:S02]  /*0390*/  LEA.HI R23, R16, UR4, RZ, 0x1e ;  /* 0x0000000410177c11 */ /* 0x000fe4000f8ff0ff */
[----:B------:R-:W-:Y:S02]  /*03a0*/  LEA.HI R33, R17, UR4, RZ, 0x1e ;  /* 0x0000000411217c11 */ /* 0x000fe4000f8ff0ff */
[----:B------:R-:W-:Y:S01]  /*03b0*/  LEA.HI R35, R18, UR4, RZ, 0x1e ;  /* 0x0000000412237c11 */ /* 0x000fe2000f8ff0ff */
[C---:B------:R-:W-:Y:S02]  /*03c0*/  IMAD R17, R0.reuse, 0x4, R7 ;  /* 0x0000000400117824 */ /* 0x040fe400078e0207 */
[C---:B------:R-:W-:Y:S02]  /*03d0*/  IMAD R16, R0.reuse, 0x4, R23 ;  /* 0x0000000400107824 */ /* 0x040fe400078e0217 */
[----:B------:R-:W-:-:S02]  /*03e0*/  IMAD R33, R0, 0x4, R33 ;  /* 0x0000000400217824 */ /* 0x000fc400078e0221 */
[----:B------:R-:W-:-:S04]  /*03f0*/  IMAD.HI R2, R5, 0x2aaaaaab, RZ ;  /* 0x2aaaaaab05027827 */ /* 0x000fc800078e02ff */
[----:B------:R-:W-:Y:S01]  /*0400*/  IMAD R0, R0, 0x4, R35 ;  /* 0x0000000400007824 */ /* 0x000fe200078e0223 */
[----:B------:R-:W-:-:S04]  /*0410*/  SHF.R.U32.HI R3, RZ, 0x1f, R2 ;  /* 0x0000001fff037819 */ /* 0x000fc80000011602 */
[----:B------:R-:W-:Y:S02]  /*0420*/  LEA.HI R6, R2, R3, RZ, 0x1d ;  /* 0x0000000302067211 */ /* 0x000fe400078fe8ff */
[----:B------:R-:W0:Y:S01]  /*0430*/  LDC.64 R2, c[0x0][0x218] ;  /* 0x00008600ff027b82 */ /* 0x000e220000000a00 */
[----:B------:R-:W-:Y:S02]  /*0440*/  ISETP.GE.AND P0, PT, R5, 0xc0, PT ;  /* 0x000000c00500780c */ /* 0x000fe40003f06270 */
[----:B------:R-:W-:-:S04]  /*0450*/  IMAD R7, R6, -0x30, R5 ;  /* 0xffffffd006077824 */ /* 0x000fc800078e0205 */
[----:B0-----:R-:W-:-:S04]  /*0460*/  IMAD.WIDE R6, R7, 0x4, R2 ;  /* 0x0000000407067825 */ /* 0x001fc800078e0202 */
[----:B------:R-:W-:Y:S01]  /*0470*/  IMAD.MOV.U32 R2, RZ, RZ, RZ ;  /* 0x000000ffff027224 */ /* 0x000fe200078e00ff */
[----:B--2---:R-:W-:Y:S04]  /*0480*/  STS [R17], R12 ;  /* 0x0000000c11007388 */ /* 0x004fe80000000800 */
[----:B------:R-:W-:Y:S04]  /*0490*/  STS [R16+0x40], R13 ;  /* 0x0000400d10007388 */ /* 0x000fe80000000800 */
[----:B------:R-:W-:Y:S04]  /*04a0*/  STS [R33+0x80], R14 ;  /* 0x0000800e21007388 */ /* 0x000fe80000000800 */
[----:B------:R-:W-:Y:S04]  /*04b0*/  STS [R0+0xc0], R15 ;  /* 0x0000c00f00007388 */ /* 0x000fe80000000800 */
[----:B----4-:R-:W-:Y:S04]  /*04c0*/  STS [R17+0x10], R24 ;  /* 0x0000101811007388 */ /* 0x010fe80000000800 */
[----:B------:R-:W-:Y:S04]  /*04d0*/  STS [R16+0x50], R25 ;  /* 0x0000501910007388 */ /* 0x000fe80000000800 */
[----:B------:R-:W-:Y:S04]  /*04e0*/  STS [R33+0x90], R26 ;  /* 0x0000901a21007388 */ /* 0x000fe80000000800 */
[----:B------:R-:W-:Y:S04]  /*04f0*/  STS [R0+0xd0], R27 ;  /* 0x0000d01b00007388 */ /* 0x000fe80000000800 */
[----:B------:R-:W-:Y:S04]  /*0500*/  STS [R17+0x20], R28 ;  /* 0x0000201c11007388 */ /* 0x000fe80000000800 */
[----:B------:R-:W-:Y:S04]  /*0510*/  STS [R16+0x60], R29 ;  /* 0x0000601d10007388 */ /* 0x000fe80000000800 */
[----:B------:R-:W-:Y:S04]  /*0520*/  STS [R33+0xa0], R30 ;  /* 0x0000a01e21007388 */ /* 0x000fe80000000800 */
[----:B------:R-:W-:Y:S04]  /*0530*/  STS [R0+0xe0], R31 ;  /* 0x0000e01f00007388 */ /* 0x000fe80000000800 */
[----:B------:R-:W-:Y:S04]  /*0540*/  STS [R17+0x30], R8 ;  /* 0x0000300811007388 */ /* 0x000fe80000000800 */
[----:B------:R0:W-:Y:S04]  /*0550*/  STS [R16+0x70], R9 ;  /* 0x0000700910007388 */ /* 0x0001e80000000800 */
[----:B------:R-:W-:Y:S04]  /*0560*/  STS [R33+0xb0], R10 ;  /* 0x0000b00a21007388 */ /* 0x000fe80000000800 */
[----:B------:R1:W-:Y:S01]  /*0570*/  STS [R0+0xf0], R11 ;  /* 0x0000f00b00007388 */ /* 0x0003e20000000800 */
[----:B------:R-:W-:Y:S06]  /*0580*/  BAR.SYNC.DEFER_BLOCKING 0x0 ;  /* 0x0000000000007b1d */ /* 0x000fec0000010000 */
[----:B------:R2:W3:Y:S01]  /*0590*/  @!P0 LDG.E.EL R2, desc[UR6][R6.64] ;  /* 0x0000000606028981 */ /* 0x0004e2000c2e1900 */
[----:B------:R-:W-:-:S02]  /*05a0*/  LOP3.LUT R3, R4, 0xff, RZ, 0xc0, !PT ;  /* 0x000000ff04037812 */ /* 0x000fc400078ec0ff */
[----:B------:R-:W-:Y:S02]  /*05b0*/  SHF.R.U32.HI R5, RZ, 0x2, R4 ;  /* 0x00000002ff057819 */ /* 0x000fe40000011604 */
[C---:B0-----:R-:W-:Y:S02]  /*05c0*/  LOP3.LUT R9, R3.reuse, 0x200, RZ, 0xfc, !PT ;  /* 0x0000020003097812 */ /* 0x041fe400078efcff */
[C---:B-1----:R-:W-:Y:S02]  /*05d0*/  LOP3.LUT R11, R3.reuse, 0x400, RZ, 0xfc, !PT ;  /* 0x00000400030b7812 */ /* 0x042fe400078efcff */
[C---:B------:R-:W-:Y:S02]  /*05e0*/  LOP3.LUT R14, R3.reuse, 0x800, RZ, 0xfc, !PT ;  /* 0x00000800030e7812 */ /* 0x040fe400078efcff */
[C---:B--2---:R-:W-:Y:S02]  /*05f0*/  LOP3.LUT R6, R3.reuse, 0x600, RZ, 0xfc, !PT ;  /* 0x0000060003067812 */ /* 0x044fe400078efcff */
[----:B------:R-:W-:-:S02]  /*0600*/  LOP3.LUT R17, R3, 0xa00, RZ, 0xfc, !PT ;  /* 0x00000a0003117812 */ /* 0x000fc400078efcff */
[C---:B------:R-:W-:Y:S02]  /*0610*/  LOP3.LUT R8, R3.reuse, 0x100, RZ, 0xfc, !PT ;  /* 0x0000010003087812 */ /* 0x040fe400078efcff */
[C---:B------:R-:W-:Y:S02]  /*0620*/  LOP3.LUT R10, R3.reuse, 0x300, RZ, 0xfc, !PT ;  /* 0x00000300030a7812 */ /* 0x040fe400078efcff */
[C---:B------:R-:W-:Y:S02]  /*0630*/  LOP3.LUT R12, R3.reuse, 0x500, RZ, 0xfc, !PT ;  /* 0x00000500030c7812 */ /* 0x040fe400078efcff */
[C---:B------:R-:W-:Y:S02]  /*0640*/  LOP3.LUT R7, R3.reuse, 0x700, RZ, 0xfc, !PT ;  /* 0x0000070003077812 */ /* 0x040fe400078efcff */
[C---:B------:R-:W-:Y:S02]  /*0650*/  LOP3.LUT R15, R3.reuse, 0x900, RZ, 0xfc, !PT ;  /* 0x00000900030f7812 */ /* 0x040fe400078efcff */
[----:B------:R-:W-:-:S02]  /*0660*/  LOP3.LUT R22, R3, 0xb00, RZ, 0xfc, !PT ;  /* 0x00000b0003167812 */ /* 0x000fc400078efcff */
[C---:B------:R-:W-:Y:S02]  /*0670*/  LOP3.LUT R23, R3.reuse, 0xc00, RZ, 0xfc, !PT ;  /* 0x00000c0003177812 */ /* 0x040fe400078efcff */
[C---:B------:R-:W-:Y:S02]  /*0680*/  LOP3.LUT R25, R3.reuse, 0xd00, RZ, 0xfc, !PT ;  /* 0x00000d0003197812 */ /* 0x040fe400078efcff */
[C---:B------:R-:W-:Y:S02]  /*0690*/  LOP3.LUT R27, R3.reuse, 0xe00, RZ, 0xfc, !PT ;  /* 0x00000e00031b7812 */ /* 0x040fe400078efcff */
[----:B------:R-:W-:Y:S02]  /*06a0*/  LOP3.LUT R29, R3, 0xf00, RZ, 0xfc, !PT ;  /* 0x00000f00031d7812 */ /* 0x000fe400078efcff */
[----:B------:R-:W-:Y:S02]  /*06b0*/  LOP3.LUT R5, R5, 0x3c, RZ, 0xc0, !PT ;  /* 0x0000003c05057812 */ /* 0x000fe400078ec0ff */
[----:B------:R-:W-:-:S02]  /*06c0*/  SHF.R.U32.HI R9, RZ, 0x2, R9 ;  /* 0x00000002ff097819 */ /* 0x000fc40000011609 */
[----:B------:R-:W-:Y:S02]  /*06d0*/  SHF.R.U32.HI R11, RZ, 0x2, R11 ;  /* 0x00000002ff0b7819 */ /* 0x000fe4000001160b */
[----:B------:R-:W-:Y:S02]  /*06e0*/  SHF.R.U32.HI R6, RZ, 0x2, R6 ;  /* 0x00000002ff067819 */ /* 0x000fe40000011606 */
[----:B------:R-:W-:Y:S02]  /*06f0*/  SHF.R.U32.HI R14, RZ, 0x2, R14 ;  /* 0x00000002ff0e7819 */ /* 0x000fe4000001160e */
[----:B------:R-:W-:Y:S02]  /*0700*/  SHF.R.U32.HI R18, RZ, 0x2, R17 ;  /* 0x00000002ff127819 */ /* 0x000fe40000011611 */
[----:B------:R-:W-:Y:S02]  /*0710*/  SHF.R.U32.HI R8, RZ, 0x2, R8 ;  /* 0x00000002ff087819 */ /* 0x000fe40000011608 */
        /* <DEDUP_REMOVED lines=8> */
[----:B------:R-:W-:Y:S01]  /*07a0*/  SHF.R.U32.HI R30, RZ, 0x2, R29 ;  /* 0x00000002ff1e7819 */ /* 0x000fe2000001161d */
[----:B------:R-:W-:Y:S01]  /*07b0*/  VIADD R0, R5, UR4 ;  /* 0x0000000405007c36 */ /* 0x000fe20008000000 */
[----:B------:R-:W-:Y:S02]  /*07c0*/  LOP3.LUT R9, R9, 0xbc, RZ, 0xc0, !PT ;  /* 0x000000bc09097812 */ /* 0x000fe400078ec0ff */
[----:B------:R-:W-:Y:S02]  /*07d0*/  LOP3.LUT R11, R11, 0x13c, RZ, 0xc0, !PT ;  /* 0x0000013c0b0b7812 */ /* 0x000fe400078ec0ff */
[----:B------:R-:W-:Y:S02]  /*07e0*/  LOP3.LUT R7, R6, 0x1bc, RZ, 0xc0, !PT ;  /* 0x000001bc06077812 */ /* 0x000fe400078ec0ff */
[----:B------:R-:W-:-:S02]  /*07f0*/  LOP3.LUT R15, R14, 0x23c, RZ, 0xc0, !PT ;  /* 0x0000023c0e0f7812 */ /* 0x000fc400078ec0ff */
[----:B------:R-:W-:Y:S02]  /*0800*/  LOP3.LUT R18, R18, 0x2bc, RZ, 0xc0, !PT ;  /* 0x000002bc12127812 */ /* 0x000fe400078ec0ff */
[----:B------:R-:W-:Y:S02]  /*0810*/  LOP3.LUT R8, R8, 0x7c, RZ, 0xc0, !PT ;  /* 0x0000007c08087812 */ /* 0x000fe400078ec0ff */
        /* <DEDUP_REMOVED lines=8> */
[----:B------:R-:W-:Y:S01]  /*08a0*/  LOP3.LUT R31, R30, 0x3fc, RZ, 0xc0, !PT ;  /* 0x000003fc1e1f7812 */ /* 0x000fe200078ec0ff */
[----:B------:R-:W-:Y:S02]  /*08b0*/  IMAD R5, R3, 0x4, R0 ;  /* 0x0000000403057824 */ /* 0x000fe400078e0200 */
[----:B------:R-:W-:-:S02]  /*08c0*/  VIADD R0, R9, UR4 ;  /* 0x0000000409007c36 */ /* 0x000fc40008000000 */
[----:B------:R-:W-:Y:S02]  /*08d0*/  VIADD R6, R11, UR4 ;  /* 0x000000040b067c36 */ /* 0x000fe40008000000 */
[----:B------:R-:W-:Y:S01]  /*08e0*/  VIADD R14, R7, UR4 ;  /* 0x00000004070e7c36 */ /* 0x000fe20008000000 */
[----:B------:R-:W-:Y:S01]  /*08f0*/  LDS R5, [R5] ;  /* 0x0000000005057984 */ /* 0x000fe20000000800 */
[----:B------:R-:W-:Y:S02]  /*0900*/  VIADD R16, R15, UR4 ;  /* 0x000000040f107c36 */ /* 0x000fe40008000000 */
[----:B------:R-:W-:Y:S02]  /*0910*/  VIADD R18, R18, UR4 ;  /* 0x0000000412127c36 */ /* 0x000fe40008000000 */
[----:B------:R-:W-:Y:S02]  /*0920*/  VIADD R8, R8, UR4 ;  /* 0x0000000408087c36 */ /* 0x000fe40008000000 */
[----:B------:R-:W-:-:S02]  /*0930*/  VIADD R10, R10, UR4 ;  /* 0x000000040a0a7c36 */ /* 0x000fc40008000000 */
[----:B------:R-:W-:Y:S02]  /*0940*/  VIADD R12, R12, UR4 ;  /* 0x000000040c0c7c36 */ /* 0x000fe40008000000 */
[----:B------:R-:W-:Y:S02]  /*0950*/  VIADD R24, R13, UR4 ;  /* 0x000000040d187c36 */ /* 0x000fe40008000000 */
[----:B------:R-:W-:Y:S02]  /*0960*/  VIADD R22, R17, UR4 ;  /* 0x0000000411167c36 */ /* 0x000fe40008000000 */
[----:B------:R-:W-:Y:S02]  /*0970*/  VIADD R26, R23, UR4 ;  /* 0x00000004171a7c36 */ /* 0x000fe40008000000 */
[----:B------:R-:W-:Y:S02]  /*0980*/  VIADD R28, R25, UR4 ;  /* 0x00000004191c7c36 */ /* 0x000fe40008000000 */
[----:B------:R-:W-:-:S02]  /*0990*/  VIADD R30, R27, UR4 ;  /* 0x000000041b1e7c36 */ /* 0x000fc40008000000 */
[----:B------:R-:W-:Y:S02]  /*09a0*/  VIADD R32, R29, UR4 ;  /* 0x000000041d207c36 */ /* 0x000fe40008000000 */
[----:B------:R-:W-:Y:S02]  /*09b0*/  VIADD R34, R31, UR4 ;  /* 0x000000041f227c36 */ /* 0x000fe40008000000 */
[C---:B------:R-:W-:Y:S02]  /*09c0*/  IMAD R9, R3.reuse, 0x4, R0 ;  /* 0x0000000403097824 */ /* 0x040fe400078e0200 */
[C---:B------:R-:W-:Y:S02]  /*09d0*/  IMAD R7, R3.reuse, 0x4, R6 ;  /* 0x0000000403077824 */ /* 0x040fe400078e0206 */
[C---:B------:R-:W-:Y:S02]  /*09e0*/  IMAD R23, R3.reuse, 0x4, R14 ;  /* 0x0000000403177824 */ /* 0x040fe400078e020e */
[C---:B------:R-:W-:Y:S01]  /*09f0*/  IMAD R25, R3.reuse, 0x4, R16 ;  /* 0x0000000403197824 */ /* 0x040fe200078e0210 */
[----:B------:R-:W-:Y:S01]  /*0a00*/  LDS R9, [R9+0x800] ;  /* 0x0008000009097984 */ /* 0x000fe20000000800 */
[----:B------:R-:W-:-:S02]  /*0a10*/  IMAD R0, R3, 0x4, R18 ;  /* 0x0000000403007824 */ /* 0x000fc400078e0212 */
[C---:B------:R-:W-:Y:S01]  /*0a20*/  IMAD R8, R3.reuse, 0x4, R8 ;  /* 0x0000000403087824 */ /* 0x040fe200078e0208 */
[----:B------:R-:W-:Y:S01]  /*0a30*/  LDS R7, [R7+0x1000] ;  /* 0x0010000007077984 */ /* 0x000fe20000000800 */
[C---:B------:R-:W-:Y:S02]  /*0a40*/  IMAD R10, R3.reuse, 0x4, R10 ;  /* 0x00000004030a7824 */ /* 0x040fe400078e020a */
[C---:B------:R-:W-:Y:S01]  /*0a50*/  IMAD R6, R3.reuse, 0x4, R12 ;  /* 0x0000000403067824 */ /* 0x040fe200078e020c */
[----:B------:R-:W-:Y:S01]  /*0a60*/  LDS R23, [R23+0x1800] ;  /* 0x0018000017177984 */ /* 0x000fe20000000800 */
        /* <DEDUP_REMOVED lines=9> */
[----:B------:R-:W-:-:S03]  /*0b00*/  IMAD R18, R3, 0x4, R34 ;  /* 0x0000000403127824 */ /* 0x000fc600078e0222 */
[----:B------:R-:W-:Y:S04]  /*0b10*/  LDS R24, [R24+0x1c00] ;  /* 0x001c000018187984 */ /* 0x000fe80000000800 */
[----:B------:R-:W-:Y:S04]  /*0b20*/  LDS R25, [R25+0x2000] ;  /* 0x0020000019197984 */ /* 0x000fe80000000800 */
[----:B------:R-:W-:Y:S04]  /*0b30*/  LDS R22, [R22+0x2400] ;  /* 0x0024000016167984 */ /* 0x000fe80000000800 */
[----:B------:R-:W-:Y:S04]  /*0b40*/  LDS R0, [R0+0x2800] ;  /* 0x0028000000007984 */ /* 0x000fe80000000800 */
[----:B------:R-:W-:Y:S04]  /*0b50*/  LDS R14, [R14+0x2c00] ;  /* 0x002c00000e0e7984 */ /* 0x000fe80000000800 */
[----:B------:R-:W-:Y:S04]  /*0b60*/  LDS R15, [R15+0x3000] ;  /* 0x003000000f0f7984 */ /* 0x000fe80000000800 */
[----:B------:R-:W-:Y:S04]  /*0b70*/  LDS R16, [R16+0x3400] ;  /* 0x0034000010107984 */ /* 0x000fe80000000800 */
[----:B------:R-:W-:Y:S04]  /*0b80*/  LDS R17, [R17+0x3800] ;  /* 0x0038000011117984 */ /* 0x000fe80000000800 */
[----:B------:R-:W-:Y:S01]  /*0b90*/  LDS R18, [R18+0x3c00] ;  /* 0x003c000012127984 */ /* 0x000fe20000000800 */
[----:B------:R-:W-:Y:S01]  /*0ba0*/  LEA R3, R3, UR4, 0x3 ;  /* 0x0000000403037c11 */ /* 0x000fe2000f8e18ff */
[----:B------:R-:W-:Y:S01]  /*0bb0*/  BAR.SYNC.DEFER_BLOCKING 0x0 ;  /* 0x0000000000007b1d */ /* 0x000fe20000010000 */
[----:B------:R-:W-:-:S04]  /*0bc0*/  SHF.R.U32.HI R20, RZ, 0x4, R4 ;  /* 0x00000004ff147819 */ /* 0x000fc80000011604 */
[----:B------:R-:W-:-:S04]  /*0bd0*/  SGXT.U32 R20, R20, 0x4 ;  /* 0x000000041414781a */ /* 0x000fc80000000000 */
[C---:B------:R-:W-:Y:S02]  /*0be0*/  LEA R11, R20.reuse, UR4, 0x3 ;  /* 0x00000004140b7c11 */ /* 0x040fe4000f8e18ff */
[----:B------:R-:W-:-:S04]  /*0bf0*/  LOP3.LUT R13, R20, 0x20, RZ, 0xfc, !PT ;  /* 0x00000020140d7812 */ /* 0x000fc800078efcff */
[----:B------:R-:W-:Y:S02]  /*0c00*/  LEA R28, R13, UR4, 0x3 ;  /* 0x000000040d1c7c11 */ /* 0x000fe4000f8e18ff */
[----:B------:R-:W-:-:S04]  /*0c10*/  LOP3.LUT R12, R20, 0x10, RZ, 0xfc, !PT ;  /* 0x00000010140c7812 */ /* 0x000fc800078efcff */
[----:B------:R-:W-:Y:S02]  /*0c20*/  LEA R27, R12, UR4, 0x3 ;  /* 0x000000040c1b7c11 */ /* 0x000fe4000f8e18ff */
[----:B------:R-:W-:-:S04]  /*0c30*/  LOP3.LUT R12, R20, 0x30, RZ, 0xfc, !PT ;  /* 0x00000030140c7812 */ /* 0x000fc800078efcff */
[----:B------:R-:W-:Y:S02]  /*0c40*/  LEA R13, R12, UR4, 0x3 ;  /* 0x000000040c0d7c11 */ /* 0x000fe4000f8e18ff */
[----:B------:R-:W-:-:S04]  /*0c50*/  LOP3.LUT R12, R20, 0x40, RZ, 0xfc, !PT ;  /* 0x00000040140c7812 */ /* 0x000fc800078efcff */
[----:B------:R-:W-:Y:S02]  /*0c60*/  LEA R12, R12, UR4, 0x3 ;  /* 0x000000040c0c7c11 */ /* 0x000fe4000f8e18ff */
[----:B------:R-:W-:Y:S02]  /*0c70*/  LOP3.LUT R19, R19, 0xf, R4, 0xf8, !PT ;  /* 0x0000000f13137812 */ /* 0x000fe400078ef804 */
[C---:B------:R-:W-:Y:S01]  /*0c80*/  PRMT R4, R20.reuse, 0x6540, R21 ;  /* 0x0000654014047816 */ /* 0x040fe20000000015 */
[----:B---3--:R0:W-:Y:S01]  /*0c90*/  STS [R3], R2 ;  /* 0x0000000203007388 */ /* 0x0081e20000000800 */
[----:B------:R-:W-:Y:S08]  /*0ca0*/  BAR.SYNC.DEFER_BLOCKING 0x0 ;  /* 0x0000000000007b1d */ /* 0x000ff00000010000 */
[----:B0-----:R-:W0:Y:S01]  /*0cb0*/  LDC.64 R2, c[0x0][0x220] ;  /* 0x00008800ff027b82 */ /* 0x001e220000000a00 */
[----:B------:R1:W2:Y:S04]  /*0cc0*/  LDS R26, [R11] ;  /* 0x000000000b1a7984 */ /* 0x0002a80000000800 */
[----:B------:R-:W3:Y:S04]  /*0cd0*/  LDS R28, [R28] ;  /* 0x000000001c1c7984 */ /* 0x000ee80000000800 */
[----:B------:R-:W4:Y:S01]  /*0ce0*/  LDS R27, [R27] ;  /* 0x000000001b1b7984 */ /* 0x000f220000000800 */
[----:B-1----:R-:W-:-:S03]  /*0cf0*/  LOP3.LUT R11, R20, 0x50, RZ, 0xfc, !PT ;  /* 0x00000050140b7812 */ /* 0x002fc600078efcff */
[----:B------:R-:W1:Y:S01]  /*0d00*/  LDS R13, [R13] ;  /* 0x000000000d0d7984 */ /* 0x000e620000000800 */
[----:B------:R-:W-:-:S03]  /*0d10*/  LEA R11, R11, UR4, 0x3 ;  /* 0x000000040b0b7c11 */ /* 0x000fc6000f8e18ff */
[----:B------:R-:W-:Y:S04]  /*0d20*/  LDS R12, [R12] ;  /* 0x000000000c0c7984 */ /* 0x000fe80000000800 */
[----:B------:R-:W5:Y:S01]  /*0d30*/  LDS R11, [R11] ;  /* 0x000000000b0b7984 */ /* 0x000f620000000800 */
[----:B------:R-:W-:Y:S01]  /*0d40*/  ISETP.GE.AND P0, PT, R19, 0xe1, PT ;  /* 0x000000e11300780c */ /* 0x000fe20003f06270 */
[----:B------:R-:W-:-:S03]  /*0d50*/  IMAD R31, R4, 0xe1, R19 ;  /* 0x000000e1041f7824 */ /* 0x000fc600078e0213 */
[----:B------:R-:W-:Y:S01]  /*0d60*/  ISETP.LT.AND P1, PT, R4, 0xc0, !P0 ;  /* 0x000000c00400780c */ /* 0x000fe20004721270 */
[C---:B--2---:R-:W-:Y:S01]  /*0d70*/  FADD R29, R5.reuse, R26 ;  /* 0x0000001a051d7221 */ /* 0x044fe20000000000 */
[----:B------:R-:W-:Y:S02]  /*0d80*/  FSETP.GEU.AND P2, PT, R5, -R26, PT ;  /* 0x8000001a0500720b */ /* 0x000fe40003f4e000 */
[C---:B------:R-:W-:Y:S02]  /*0d90*/  LOP3.LUT R26, R20.reuse, 0x60, RZ, 0xfc, !PT ;  /* 0x00000060141a7812 */ /* 0x040fe400078efcff */
[----:B------:R-:W-:Y:S02]  /*0da0*/  FSEL R33, R29, RZ, P2 ;  /* 0x000000ff1d217208 */ /* 0x000fe40001000000 */
[C---:B---3--:R-:W-:Y:S01]  /*0db0*/  FSETP.GEU.AND P2, PT, R9.reuse, -R28, PT ;  /* 0x8000001c0900720b */ /* 0x048fe20003f4e000 */
[----:B------:R-:W-:Y:S01]  /*0dc0*/  FADD R9, R9, R28 ;  /* 0x0000001c09097221 */ /* 0x000fe20000000000 */
[----:B0-----:R-:W-:Y:S01]  /*0dd0*/  IMAD.WIDE R4, R31, 0x4, R2 ;  /* 0x000000041f047825 */ /* 0x001fe200078e0202 */
[----:B------:R-:W-:-:S02]  /*0de0*/  LOP3.LUT R28, R20, 0x80, RZ, 0xfc, !PT ;  /* 0x00000080141c7812 */ /* 0x000fc400078efcff */
[----:B------:R-:W-:Y:S02]  /*0df0*/  LEA R31, R26, UR4, 0x3 ;  /* 0x000000041a1f7c11 */ /* 0x000fe4000f8e18ff */
[----:B------:R-:W-:Y:S02]  /*0e00*/  LEA R26, R28, UR4, 0x3 ;  /* 0x000000041c1a7c11 */ /* 0x000fe4000f8e18ff */
[C---:B----4-:R-:W-:Y:S01]  /*0e10*/  FSETP.GEU.AND P3, PT, R8.reuse, -R27, PT ;  /* 0x8000001b0800720b */ /* 0x050fe20003f6e000 */
[----:B------:R-:W0:Y:S01]  /*0e20*/  LDS R28, [R31] ;  /* 0x000000001f1c7984 */ /* 0x000e220000000800 */
[----:B------:R-:W-:Y:S01]  /*0e30*/  FADD R8, R8, R27 ;  /* 0x0000001b08087221 */ /* 0x000fe20000000000 */
[C---:B------:R-:W-:Y:S02]  /*0e40*/  LOP3.LUT R27, R20.reuse, 0x70, RZ, 0xfc, !PT ;  /* 0x00000070141b7812 */ /* 0x040fe400078efcff */
[----:B------:R-:W-:Y:S01]  /*0e50*/  LOP3.LUT R29, R20, 0x90, RZ, 0xfc, !PT ;  /* 0x00000090141d7812 */ /* 0x000fe200078efcff */
[----:B------:R-:W-:Y:S01]  /*0e60*/  IMAD.SHL.U32 R21, R21, 0x100, RZ ;  /* 0x0000010015157824 */ /* 0x000fe200078e00ff */
[----:B------:R-:W-:Y:S01]  /*0e70*/  LEA R27, R27, UR4, 0x3 ;  /* 0x000000041b1b7c11 */ /* 0x000fe2000f8e18ff */
[----:B------:R-:W-:Y:S01]  /*0e80*/  LDS R26, [R26] ;  /* 0x000000001a1a7984 */ /* 0x000fe20000000800 */
[----:B------:R-:W-:-:S04]  /*0e90*/  LEA R29, R29, UR4, 0x3 ;  /* 0x000000041d1d7c11 */ /* 0x000fc8000f8e18ff */
[----:B------:R-:W2:Y:S04]  /*0ea0*/  LDS R27, [R27] ;  /* 0x000000001b1b7984 */ /* 0x000ea80000000800 */
[----:B------:R-:W3:Y:S01]  /*0eb0*/  LDS R29, [R29] ;  /* 0x000000001d1d7984 */ /* 0x000ee20000000800 */
[----:B-1----:R-:W-:Y:S01]  /*0ec0*/  FSETP.GEU.AND P6, PT, R10, -R13, PT ;  /* 0x8000000d0a00720b */ /* 0x002fe20003fce000 */
[C---:B-----5:R-:W-:Y:S01]  /*0ed0*/  FADD R30, R6.reuse, R11 ;  /* 0x0000000b061e7221 */ /* 0x060fe20000000000 */
[C---:B------:R-:W-:Y:S01]  /*0ee0*/  FSETP.GEU.AND P5, PT, R7.reuse, -R12, PT ;  /* 0x8000000c0700720b */ /* 0x040fe20003fae000 */
[----:B------:R1:W-:Y:S01]  /*0ef0*/  @P1 STG.E desc[UR6][R4.64], R33 ;  /* 0x0000002104001986 */ /* 0x0003e2000c101906 */
[----:B------:R-:W-:Y:S01]  /*0f00*/  FSETP.GEU.AND P1, PT, R6, -R11, PT ;  /* 0x8000000b0600720b */ /* 0x000fe20003f2e000 */
[----:B------:R-:W-:Y:S01]  /*0f10*/  FADD R10, R10, R13 ;  /* 0x0000000d0a0a7221 */ /* 0x000fe20000000000 */
[----:B------:R-:W-:Y:S01]  /*0f20*/  FADD R7, R7, R12 ;  /* 0x0000000c07077221 */ /* 0x000fe20000000000 */
[----:B------:R-:W-:-:S02]  /*0f30*/  LOP3.LUT R6, R21, 0x20, R20, 0xfe, !PT ;  /* 0x0000002015067812 */ /* 0x000fc400078efe14 */
[----:B------:R-:W-:Y:S02]  /*0f40*/  LOP3.LUT R12, R21, 0x30, R20, 0xfe, !PT ;  /* 0x00000030150c7812 */ /* 0x000fe400078efe14 */
[----:B------:R-:W-:Y:S02]  /*0f50*/  LOP3.LUT R32, R21, 0x40, R20, 0xfe, !PT ;  /* 0x0000004015207812 */ /* 0x000fe400078efe14 */
[----:B-1----:R-:W-:Y:S02]  /*0f60*/  LOP3.LUT R4, R21, 0x10, R20, 0xfe, !PT ;  /* 0x0000001015047812 */ /* 0x002fe400078efe14 */
[----:B------:R-:W-:Y:S02]  /*0f70*/  LOP3.LUT R36, R21, 0x50, R20, 0xfe, !PT ;  /* 0x0000005015247812 */ /* 0x000fe400078efe14 */
[----:B------:R-:W-:Y:S02]  /*0f80*/  ISETP.LT.AND P4, PT, R4, 0xc0, !P0 ;  /* 0x000000c00400780c */ /* 0x000fe40004781270 */
[----:B------:R-:W-:-:S02]  /*0f90*/  FSEL R33, R8, RZ, P3 ;  /* 0x000000ff08217208 */ /* 0x000fc40001800000 */
[----:B------:R-:W-:Y:S02]  /*0fa0*/  ISETP.LT.AND P3, PT, R6, 0xc0, !P0 ;  /* 0x000000c00600780c */ /* 0x000fe40004761270 */
[----:B------:R-:W-:Y:S02]  /*0fb0*/  FSEL R35, R9, RZ, P2 ;  /* 0x000000ff09237208 */ /* 0x000fe40001000000 */
[----:B------:R-:W-:Y:S02]  /*0fc0*/  ISETP.LT.AND P2, PT, R12, 0xc0, !P0 ;  /* 0x000000c00c00780c */ /* 0x000fe40004741270 */
[----:B------:R-:W-:Y:S01]  /*0fd0*/  FSEL R37, R10, RZ, P6 ;  /* 0x000000ff0a257208 */ /* 0x000fe20003000000 */
[--C-:B------:R-:W-:Y:S01]  /*0fe0*/  IMAD R5, R4, 0xe1, R19.reuse ;  /* 0x000000e104057824 */ /* 0x100fe200078e0213 */
[----:B------:R-:W-:Y:S02]  /*0ff0*/  ISETP.LT.AND P6, PT, R32, 0xc0, !P0 ;  /* 0x000000c02000780c */ /* 0x000fe400047c1270 */
[----:B------:R-:W-:Y:S01]  /*1000*/  FSEL R34, R7, RZ, P5 ;  /* 0x000000ff07227208 */ /* 0x000fe20002800000 */
[--C-:B------:R-:W-:Y:S01]  /*1010*/  IMAD R11, R6, 0xe1, R19.reuse ;  /* 0x000000e1060b7824 */ /* 0x100fe200078e0213 */
[----:B------:R-:W-:Y:S01]  /*1020*/  ISETP.LT.AND P5, PT, R36, 0xc0, !P0 ;  /* 0x000000c02400780c */ /* 0x000fe200047a1270 */
[----:B------:R-:W-:-:S02]  /*1030*/  IMAD R9, R12, 0xe1, R19 ;  /* 0x000000e10c097824 */ /* 0x000fc400078e0213 */
[--C-:B------:R-:W-:Y:S02]  /*1040*/  IMAD R13, R32, 0xe1, R19.reuse ;  /* 0x000000e1200d7824 */ /* 0x100fe400078e0213 */
[----:B------:R-:W-:Y:S02]  /*1050*/  IMAD R31, R36, 0xe1, R19 ;  /* 0x000000e1241f7824 */ /* 0x000fe400078e0213 */
[----:B------:R-:W-:Y:S01]  /*1060*/  IMAD.WIDE R4, R5, 0x4, R2 ;  /* 0x0000000405047825 */ /* 0x000fe200078e0202 */
[----:B------:R-:W-:-:S03]  /*1070*/  FSEL R30, R30, RZ, P1 ;  /* 0x000000ff1e1e7208 */ /* 0x000fc60000800000 */
[--C-:B------:R-:W-:Y:S01]  /*1080*/  IMAD.WIDE R6, R11, 0x4, R2.reuse ;  /* 0x000000040b067825 */ /* 0x100fe200078e0202 */
[----:B------:R1:W-:Y:S03]  /*1090*/  @P4 STG.E desc[UR6][R4.64], R33 ;  /* 0x0000002104004986 */ /* 0x0003e6000c101906 */
[--C-:B------:R-:W-:Y:S01]  /*10a0*/  IMAD.WIDE R8, R9, 0x4, R2.reuse ;  /* 0x0000000409087825 */ /* 0x100fe200078e0202 */
[----:B------:R-:W-:Y:S03]  /*10b0*/  @P3 STG.E desc[UR6][R6.64], R35 ;  /* 0x0000002306003986 */ /* 0x000fe6000c101906 */
[--C-:B------:R-:W-:Y:S01]  /*10c0*/  IMAD.WIDE R10, R13, 0x4, R2.reuse ;  /* 0x000000040d0a7825 */ /* 0x100fe200078e0202 */
[----:B------:R-:W-:Y:S03]  /*10d0*/  @P2 STG.E desc[UR6][R8.64], R37 ;  /* 0x0000002508002986 */ /* 0x000fe6000c101906 */
[----:B------:R-:W-:Y:S01]  /*10e0*/  IMAD.WIDE R12, R31, 0x4, R2 ;  /* 0x000000041f0c7825 */ /* 0x000fe200078e0202 */
[C---:B-1----:R-:W-:Y:S01]  /*10f0*/  LOP3.LUT R4, R20.reuse, 0xa0, RZ, 0xfc, !PT ;  /* 0x000000a014047812 */ /* 0x042fe200078efcff */
[----:B------:R-:W-:Y:S01]  /*1100*/  @P6 STG.E desc[UR6][R10.64], R34 ;  /* 0x000000220a006986 */ /* 0x000fe2000c101906 */
[----:B------:R-:W-:Y:S01]  /*1110*/  LOP3.LUT R5, R20, 0xb0, RZ, 0xfc, !PT ;  /* 0x000000b014057812 */ /* 0x000fe200078efcff */
[C---:B0-----:R-:W-:Y:S01]  /*1120*/  FADD R32, R23.reuse, R28 ;  /* 0x0000001c17207221 */ /* 0x041fe20000000000 */
[----:B------:R-:W-:Y:S01]  /*1130*/  FSETP.GEU.AND P1, PT, R23, -R28, PT ;  /* 0x8000001c1700720b */ /* 0x000fe20003f2e000 */
[----:B------:R0:W-:Y:S01]  /*1140*/  @P5 STG.E desc[UR6][R12.64], R30 ;  /* 0x0000001e0c005986 */ /* 0x0001e2000c101906 */
[----:B------:R-:W-:-:S02]  /*1150*/  LEA R23, R5, UR4, 0x3 ;  /* 0x0000000405177c11 */ /* 0x000fc4000f8e18ff */
[----:B0-----:R-:W-:-:S04]  /*1160*/  LEA R13, R4, UR4, 0x3 ;  /* 0x00000004040d7c11 */ /* 0x001fc8000f8e18ff */
[----:B------:R-:W-:Y:S01]  /*1170*/  LDS R23, [R23] ;  /* 0x0000000017177984 */ /* 0x000fe20000000800 */
[----:B------:R-:W-:-:S03]  /*1180*/  LOP3.LUT R5, R20, 0xc0, RZ, 0xfc, !PT ;  /* 0x000000c014057812 */ /* 0x000fc600078efcff */
[----:B------:R-:W0:Y:S01]  /*1190*/  LDS R13, [R13] ;  /* 0x000000000d0d7984 */ /* 0x000e220000000800 */
[----:B------:R-:W-:Y:S01]  /*11a0*/  LOP3.LUT R7, R20, 0xd0, RZ, 0xfc, !PT ;  /* 0x000000d014077812 */ /* 0x000fe200078efcff */
[----:B--2---:R-:W-:Y:S01]  /*11b0*/  FADD R31, R24, R27 ;  /* 0x0000001b181f7221 */ /* 0x004fe20000000000 */
[----:B------:R-:W-:Y:S02]  /*11c0*/  LOP3.LUT R9, R20, 0xe0, RZ, 0xfc, !PT ;  /* 0x000000e014097812 */ /* 0x000fe400078efcff */
[----:B------:R-:W-:Y:S01]  /*11d0*/  FSETP.GEU.AND P6, PT, R24, -R27, PT ;  /* 0x8000001b1800720b */ /* 0x000fe20003fce000 */
[C---:B---3--:R-:W-:Y:S01]  /*11e0*/  FADD R27, R22.reuse, R29 ;  /* 0x0000001d161b7221 */ /* 0x048fe20000000000 */
[----:B------:R-:W-:Y:S02]  /*11f0*/  FSETP.GEU.AND P4, PT, R22, -R29, PT ;  /* 0x8000001d1600720b */ /* 0x000fe40003f8e000 */
[----:B------:R-:W-:Y:S02]  /*1200*/  LEA R33, R5, UR4, 0x3 ;  /* 0x0000000405217c11 */ /* 0x000fe4000f8e18ff */
[----:B------:R-:W-:-:S02]  /*1210*/  LEA R29, R7, UR4, 0x3 ;  /* 0x00000004071d7c11 */ /* 0x000fc4000f8e18ff */
[C---:B------:R-:W-:Y:S01]  /*1220*/  FSETP.GEU.AND P5, PT, R25.reuse, -R26, PT ;  /* 0x8000001a1900720b */ /* 0x040fe20003fae000 */
[----:B------:R-:W-:Y:S01]  /*1230*/  FADD R25, R25, R26 ;  /* 0x0000001a19197221 */ /* 0x000fe20000000000 */
[----:B------:R-:W-:Y:S02]  /*1240*/  LEA R34, R9, UR4, 0x3 ;  /* 0x0000000409227c11 */ /* 0x000fe4000f8e18ff */
[----:B------:R-:W-:Y:S01]  /*1250*/  LOP3.LUT R8, R21, 0x60, R20, 0xfe, !PT ;  /* 0x0000006015087812 */ /* 0x000fe200078efe14 */
[----:B------:R-:W-:Y:S01]  /*1260*/  LDS R29, [R29] ;  /* 0x000000001d1d7984 */ /* 0x000fe20000000800 */
[----:B------:R-:W-:Y:S02]  /*1270*/  LOP3.LUT R10, R21, 0x70, R20, 0xfe, !PT ;  /* 0x00000070150a7812 */ /* 0x000fe400078efe14 */
[----:B------:R-:W-:Y:S01]  /*1280*/  LOP3.LUT R4, R21, 0x80, R20, 0xfe, !PT ;  /* 0x0000008015047812 */ /* 0x000fe200078efe14 */
[----:B------:R-:W-:Y:S01]  /*1290*/  LDS R34, [R34] ;  /* 0x0000000022227984 */ /* 0x000fe20000000800 */
[----:B------:R-:W-:-:S02]  /*12a0*/  LOP3.LUT R6, R21, 0x90, R20, 0xfe, !PT ;  /* 0x0000009015067812 */ /* 0x000fc400078efe14 */
[----:B------:R-:W-:Y:S02]  /*12b0*/  LOP3.LUT R12, R21, 0xa0, R20, 0xfe, !PT ;  /* 0x000000a0150c7812 */ /* 0x000fe400078efe14 */
[----:B------:R-:W-:Y:S02]  /*12c0*/  LOP3.LUT R22, R21, 0xb0, R20, 0xfe, !PT ;  /* 0x000000b015167812 */ /* 0x000fe400078efe14 */
[----:B------:R-:W-:Y:S02]  /*12d0*/  LOP3.LUT R24, R21, 0xc0, R20, 0xfe, !PT ;  /* 0x000000c015187812 */ /* 0x000fe400078efe14 */
[----:B------:R-:W-:Y:S02]  /*12e0*/  LOP3.LUT R26, R21, 0xd0, R20, 0xfe, !PT ;  /* 0x000000d0151a7812 */ /* 0x000fe400078efe14 */
[----:B------:R-:W-:Y:S02]  /*12f0*/  LOP3.LUT R28, R21, 0xe0, R20, 0xfe, !PT ;  /* 0x000000e0151c7812 */ /* 0x000fe400078efe14 */
[----:B------:R-:W-:-:S02]  /*1300*/  LOP3.LUT R30, R21, 0xf0, R20, 0xfe, !PT ;  /* 0x000000f0151e7812 */ /* 0x000fc400078efe14 */
[----:B------:R-:W-:Y:S02]  /*1310*/  FSEL R21, R32, RZ, P1 ;  /* 0x000000ff20157208 */ /* 0x000fe40000800000 */
[----:B------:R1:W2:Y:S01]  /*1320*/  LDS R32, [R33] ;  /* 0x0000000021207984 */ /* 0x0002a20000000800 */
[----:B------:R-:W-:-:S04]  /*1330*/  LOP3.LUT R20, R20, 0xf0, RZ, 0xfc, !PT ;  /* 0x000000f014147812 */ /* 0x000fc800078efcff */
[----:B------:R-:W-:Y:S02]  /*1340*/  LEA R20, R20, UR4, 0x3 ;  /* 0x0000000414147c11 */ /* 0x000fe4000f8e18ff */
[----:B------:R-:W-:Y:S02]  /*1350*/  ISETP.LT.AND P3, PT, R8, 0xc0, !P0 ;  /* 0x000000c00800780c */ /* 0x000fe40004761270 */
[----:B------:R-:W-:Y:S02]  /*1360*/  ISETP.LT.AND P2, PT, R10, 0xc0, !P0 ;  /* 0x000000c00a00780c */ /* 0x000fe40004741270 */
[----:B-1----:R-:W-:Y:S02]  /*1370*/  FSEL R33, R25, RZ, P5 ;  /* 0x000000ff19217208 */ /* 0x002fe40002800000 */
[----:B------:R-:W-:Y:S01]  /*1380*/  ISETP.LT.AND P1, PT, R4, 0xc0, !P0 ;  /* 0x000000c00400780c */ /* 0x000fe20004721270 */
[----:B------:R-:W1:Y:S01]  /*1390*/  LDS R25, [R20] ;  /* 0x0000000014197984 */ /* 0x000e620000000800 */
[--C-:B------:R-:W-:Y:S01]  /*13a0*/  IMAD R5, R8, 0xe1, R19.reuse ;  /* 0x000000e108057824 */ /* 0x100fe200078e0213 */
[----:B------:R-:W-:Y:S01]  /*13b0*/  FSEL R31, R31, RZ, P6 ;  /* 0x000000ff1f1f7208 */ /* 0x000fe20003000000 */
[--C-:B------:R-:W-:Y:S01]  /*13c0*/  IMAD R7, R10, 0xe1, R19.reuse ;  /* 0x000000e10a077824 */ /* 0x100fe200078e0213 */
[----:B------:R-:W-:Y:S01]  /*13d0*/  ISETP.LT.AND P6, PT, R6, 0xc0, !P0 ;  /* 0x000000c00600780c */ /* 0x000fe200047c1270 */
[----:B------:R-:W-:-:S02]  /*13e0*/  IMAD R9, R4, 0xe1, R19 ;  /* 0x000000e104097824 */ /* 0x000fc400078e0213 */
[----:B------:R-:W-:Y:S02]  /*13f0*/  IMAD R11, R6, 0xe1, R19 ;  /* 0x000000e1060b7824 */ /* 0x000fe400078e0213 */
[----:B------:R-:W-:-:S04]  /*1400*/  IMAD.WIDE R4, R5, 0x4, R2 ;  /* 0x0000000405047825 */ /* 0x000fc800078e0202 */
[----:B------:R-:W-:Y:S01]  /*1410*/  IMAD.WIDE R6, R7, 0x4, R2 ;  /* 0x0000000407067825 */ /* 0x000fe200078e0202 */
[----:B------:R-:W-:-:S03]  /*1420*/  FSEL R27, R27, RZ, P4 ;  /* 0x000000ff1b1b7208 */ /* 0x000fc60002000000 */
[--C-:B------:R-:W-:Y:S01]  /*1430*/  IMAD.WIDE R8, R9, 0x4, R2.reuse ;  /* 0x0000000409087825 */ /* 0x100fe200078e0202 */
[----:B------:R3:W-:Y:S03]  /*1440*/  @P3 STG.E desc[UR6][R4.64], R21 ;  /* 0x0000001504003986 */ /* 0x0007e6000c101906 */
[----:B------:R-:W-:Y:S01]  /*1450*/  IMAD.WIDE R10, R11, 0x4, R2 ;  /* 0x000000040b0a7825 */ /* 0x000fe200078e0202 */
[----:B------:R4:W-:Y:S01]  /*1460*/  @P2 STG.E desc[UR6][R6.64], R31 ;  /* 0x0000001f06002986 */ /* 0x0009e2000c101906 */
[----:B------:R-:W-:-:S03]  /*1470*/  ISETP.LT.AND P2, PT, R22, 0xc0, !P0 ;  /* 0x000000c01600780c */ /* 0x000fc60004741270 */
[----:B------:R5:W-:Y:S01]  /*1480*/  @P1 STG.E desc[UR6][R8.64], R33 ;  /* 0x0000002108001986 */ /* 0x000be2000c101906 */
[----:B------:R-:W-:Y:S02]  /*1490*/  ISETP.LT.AND P1, PT, R12, 0xc0, !P0 ;  /* 0x000000c00c00780c */ /* 0x000fe40004721270 */
[C---:B0-----:R-:W-:Y:S01]  /*14a0*/  FSETP.GEU.AND P5, PT, R0.reuse, -R13, PT ;  /* 0x8000000d0000720b */ /* 0x041fe20003fae000 */
[----:B------:R0:W-:Y:S01]  /*14b0*/  @P6 STG.E desc[UR6][R10.64], R27 ;  /* 0x0000001b0a006986 */ /* 0x0001e2000c101906 */
[----:B------:R-:W-:Y:S01]  /*14c0*/  FADD R0, R0, R13 ;  /* 0x0000000d00007221 */ /* 0x000fe20000000000 */
[C---:B------:R-:W-:Y:S01]  /*14d0*/  FSETP.GEU.AND P6, PT, R14.reuse, -R23, PT ;  /* 0x800000170e00720b */ /* 0x040fe20003fce000 */
[----:B------:R-:W-:Y:S01]  /*14e0*/  FADD R14, R14, R23 ;  /* 0x000000170e0e7221 */ /* 0x000fe20000000000 */
[--C-:B------:R-:W-:Y:S02]  /*14f0*/  IMAD R13, R12, 0xe1, R19.reuse ;  /* 0x000000e10c0d7824 */ /* 0x100fe400078e0213 */
[----:B---3--:R-:W-:Y:S01]  /*1500*/  IMAD R21, R22, 0xe1, R19 ;  /* 0x000000e116157824 */ /* 0x008fe200078e0213 */
[----:B------:R-:W-:Y:S01]  /*1510*/  FSEL R23, R0, RZ, P5 ;  /* 0x000000ff00177208 */ /* 0x000fe20002800000 */
[----:B------:R-:W-:-:S04]  /*1520*/  IMAD.WIDE R4, R13, 0x4, R2 ;  /* 0x000000040d047825 */ /* 0x000fc800078e0202 */
[----:B----4-:R-:W-:Y:S01]  /*1530*/  IMAD.WIDE R6, R21, 0x4, R2 ;  /* 0x0000000415067825 */ /* 0x010fe200078e0202 */
[----:B------:R-:W-:Y:S01]  /*1540*/  FSEL R21, R14, RZ, P6 ;  /* 0x000000ff0e157208 */ /* 0x000fe20003000000 */
[----:B------:R-:W-:Y:S01]  /*1550*/  @P1 STG.E desc[UR6][R4.64], R23 ;  /* 0x0000001704001986 */ /* 0x000fe2000c101906 */
[----:B------:R-:W-:Y:S02]  /*1560*/  ISETP.LT.AND P3, PT, R24, 0xc0, !P0 ;  /* 0x000000c01800780c */ /* 0x000fe40004761270 */
[----:B------:R-:W-:Y:S01]  /*1570*/  ISETP.LT.AND P4, PT, R26, 0xc0, !P0 ;  /* 0x000000c01a00780c */ /* 0x000fe20004781270 */
[----:B------:R3:W-:Y:S01]  /*1580*/  @P2 STG.E desc[UR6][R6.64], R21 ;  /* 0x0000001506002986 */ /* 0x0007e2000c101906 */
[----:B------:R-:W-:Y:S02]  /*1590*/  ISETP.LT.AND P5, PT, R28, 0xc0, !P0 ;  /* 0x000000c01c00780c */ /* 0x000fe400047a1270 */
[C---:B--2---:R-:W-:Y:S01]  /*15a0*/  FSETP.GEU.AND P2, PT, R15.reuse, -R32, PT ;  /* 0x800000200f00720b */ /* 0x044fe20003f4e000 */
[----:B------:R-:W-:Y:S01]  /*15b0*/  FADD R15, R15, R32 ;  /* 0x000000200f0f7221 */ /* 0x000fe20000000000 */
[----:B------:R-:W-:Y:S01]  /*15c0*/  ISETP.LT.AND P0, PT, R30, 0xc0, !P0 ;  /* 0x000000c01e00780c */ /* 0x000fe20004701270 */
[----:B-----5:R-:W-:Y:S01]  /*15d0*/  IMAD R9, R24, 0xe1, R19 ;  /* 0x000000e118097824 */ /* 0x020fe200078e0213 */
[C---:B------:R-:W-:Y:S01]  /*15e0*/  FSETP.GEU.AND P6, PT, R16.reuse, -R29, PT ;  /* 0x8000001d1000720b */ /* 0x040fe20003fce000 */
[----:B------:R-:W-:Y:S01]  /*15f0*/  FADD R16, R16, R29 ;  /* 0x0000001d10107221 */ /* 0x000fe20000000000 */
[----:B------:R-:W-:Y:S01]  /*1600*/  FSETP.GEU.AND P1, PT, R17, -R34, PT ;  /* 0x800000221100720b */ /* 0x000fe20003f2e000 */
[----:B0-----:R-:W-:-:S02]  /*1610*/  IMAD R11, R26, 0xe1, R19 ;  /* 0x000000e11a0b7824 */ /* 0x001fc400078e0213 */
[----:B------:R-:W-:Y:S01]  /*1620*/  FADD R17, R17, R34 ;  /* 0x0000002211117221 */ /* 0x000fe20000000000 */
[----:B------:R-:W-:Y:S01]  /*1630*/  IMAD R13, R28, 0xe1, R19 ;  /* 0x000000e11c0d7824 */ /* 0x000fe200078e0213 */
[----:B------:R-:W-:Y:S01]  /*1640*/  FSEL R15, R15, RZ, P2 ;  /* 0x000000ff0f0f7208 */ /* 0x000fe20001000000 */
[--C-:B------:R-:W-:Y:S01]  /*1650*/  IMAD.WIDE R8, R9, 0x4, R2.reuse ;  /* 0x0000000409087825 */ /* 0x100fe200078e0202 */
[----:B---3--:R-:W-:Y:S02]  /*1660*/  FSEL R7, R16, RZ, P6 ;  /* 0x000000ff10077208 */ /* 0x008fe40003000000 */
[----:B------:R-:W-:Y:S01]  /*1670*/  FSEL R17, R17, RZ, P1 ;  /* 0x000000ff11117208 */ /* 0x000fe20000800000 */
[----:B------:R-:W-:-:S04]  /*1680*/  IMAD.WIDE R10, R11, 0x4, R2 ;  /* 0x000000040b0a7825 */ /* 0x000fc800078e0202 */
[C---:B-1----:R-:W-:Y:S01]  /*1690*/  FADD R0, R18.reuse, R25 ;  /* 0x0000001912007221 */ /* 0x042fe20000000000 */
[----:B------:R-:W-:Y:S01]  /*16a0*/  IMAD.WIDE R12, R13, 0x4, R2 ;  /* 0x000000040d0c7825 */ /* 0x000fe200078e0202 */
[----:B------:R0:W-:Y:S01]  /*16b0*/  @P3 STG.E desc[UR6][R8.64], R15 ;  /* 0x0000000f08003986 */ /* 0x0001e2000c101906 */
[----:B------:R-:W-:Y:S02]  /*16c0*/  FSETP.GEU.AND P1, PT, R18, -R25, PT ;  /* 0x800000191200720b */ /* 0x000fe40003f2e000 */
[----:B------:R-:W-:Y:S01]  /*16d0*/  IMAD R19, R30, 0xe1, R19 ;  /* 0x000000e11e137824 */ /* 0x000fe200078e0213 */
[----:B------:R0:W-:Y:S01]  /*16e0*/  @P4 STG.E desc[UR6][R10.64], R7 ;  /* 0x000000070a004986 */ /* 0x0001e2000c101906 */
[----:B------:R-:W-:-:S03]  /*16f0*/  FSEL R5, R0, RZ, P1 ;  /* 0x000000ff00057208 */ /* 0x000fc60000800000 */
[----:B------:R0:W-:Y:S01]  /*1700*/  @P5 STG.E desc[UR6][R12.64], R17 ;  /* 0x000000110c005986 */ /* 0x0001e2000c101906 */
[----:B------:R-:W-:Y:S01]  /*1710*/  IMAD.WIDE R2, R19, 0x4, R2 ;  /* 0x0000000413027825 */ /* 0x000fe200078e0202 */
[----:B0-----:R-:W-:Y:S06]  /*1720*/  @!P0 EXIT ;  /* 0x000000000000894d */ /* 0x001fec0003800000 */
[----:B------:R-:W-:Y:S01]  /*1730*/  STG.E desc[UR6][R2.64], R5 ;  /* 0x0000000502007986 */ /* 0x000fe2000c101906 */
[----:B------:R-:W-:Y:S05]  /*1740*/  EXIT ;  /* 0x000000000000794d */ /* 0x000fea0003800000 */
.L_x_0:
[----:B------:R-:W-:-:S00]  /*1750*/  BRA `(.L_x_0) ;  /* 0xfffffffc00fc7947 */ /* 0x000fc0000383ffff */
[----:B------:R-:W-:-:S00]  /*1760*/  NOP ;  /* 0x0000000000007918 */ /* 0x000fc00000000000 */
        /* <DEDUP_REMOVED lines=9> */
.L_x_1:


//--------------------- .nv.shared.triton_poi_fused_convolution_relu_2 --------------------------
	.section	.nv.shared.triton_poi_fused_convolution_relu_2,"aw",@nobits
	.sectionflags	@""
	.align	16
	.zero		1024


//--------------------- .nv.constant0.triton_poi_fused_convolution_relu_2 --------------------------
	.section	.nv.constant0.triton_poi_fused_convolution_relu_2,"a",@progbits
	.sectionflags	@""
	.align	4
.nv.constant0.triton_poi_fused_convolution_relu_2:
	.zero		560
